	.headerflags	@"EF_CUDA_TEXMODE_UNIFIED EF_CUDA_64BIT_ADDRESS EF_CUDA_SM86 EF_CUDA_VIRTUAL_SM(EF_CUDA_SM86)"
	.elftype	@"ET_EXEC"


//--------------------- .nv.info                  --------------------------
	.section	.nv.info,"",@"SHT_CUDA_INFO"
	.align	4


	//----- nvinfo : EIATTR_REGCOUNT
	.align		4
        /*0000*/ 	.byte	0x04, 0x2f
        /*0002*/ 	.short	(.L_2 - .L_1)
	.align		4
.L_1:
        /*0004*/ 	.word	index@(triton_per_fused__to_copy_add_mul_native_layer_norm_21)
        /*0008*/ 	.word	0x0000001c


	//----- nvinfo : EIATTR_MIN_STACK_SIZE
	.align		4
.L_2:
        /*000c*/ 	.byte	0x04, 0x12
        /*000e*/ 	.short	(.L_4 - .L_3)
	.align		4
.L_3:
        /*0010*/ 	.word	index@(triton_per_fused__to_copy_add_mul_native_layer_norm_21)
        /*0014*/ 	.word	0x00000000


	//----- nvinfo : EIATTR_FRAME_SIZE
	.align		4
.L_4:
        /*0018*/ 	.byte	0x04, 0x11
        /*001a*/ 	.short	(.L_6 - .L_5)
	.align		4
.L_5:
        /*001c*/ 	.word	index@(triton_per_fused__to_copy_add_mul_native_layer_norm_21)
        /*0020*/ 	.word	0x00000000


	//----- nvinfo : EIATTR_MIN_STACK_SIZE
	.align		4
.L_6:
        /*0024*/ 	.byte	0x04, 0x12
        /*0026*/ 	.short	(.L_8 - .L_7)
	.align		4
.L_7:
        /*0028*/ 	.word	index@(triton_per_fused__to_copy_add_mul_native_layer_norm_21)
        /*002c*/ 	.word	0x00000000
.L_8:


//--------------------- .nv.info.triton_per_fused__to_copy_add_mul_native_layer_norm_21 --------------------------
	.section	.nv.info.triton_per_fused__to_copy_add_mul_native_layer_norm_21,"",@"SHT_CUDA_INFO"
	.sectionflags	@""
	.align	4


	//----- nvinfo : EIATTR_CUDA_API_VERSION
	.align		4
        /*0000*/ 	.byte	0x04, 0x37
        /*0002*/ 	.short	(.L_10 - .L_9)
.L_9:
        /*0004*/ 	.word	0x0000007c


	//----- nvinfo : EIATTR_SW2861232_WAR
	.align		4
.L_10:
        /*0008*/ 	.byte	0x01, 0x35
	.zero		2


	//----- nvinfo : EIATTR_PARAM_CBANK
	.align		4
        /*000c*/ 	.byte	0x04, 0x0a
        /*000e*/ 	.short	(.L_12 - .L_11)
	.align		4
.L_11:
        /*0010*/ 	.word	index@(.nv.constant0.triton_per_fused__to_copy_add_mul_native_layer_norm_21)
        /*0014*/ 	.short	0x0160
        /*0016*/ 	.short	0x0040


	//----- nvinfo : EIATTR_CBANK_PARAM_SIZE
	.align		4
.L_12:
        /*0018*/ 	.byte	0x03, 0x19
        /*001a*/ 	.short	0x0040


	//----- nvinfo : EIATTR_KPARAM_INFO
	.align		4
        /*001c*/ 	.byte	0x04, 0x17
        /*001e*/ 	.short	(.L_14 - .L_13)
.L_13:
        /*0020*/ 	.word	0x00000000
        /*0024*/ 	.short	0x0008
        /*0026*/ 	.short	0x0038
        /*0028*/ 	.byte	0x00, 0xf4, 0x21, 0x00


	//----- nvinfo : EIATTR_KPARAM_INFO
	.align		4
.L_14:
        /*002c*/ 	.byte	0x04, 0x17
        /*002e*/ 	.short	(.L_16 - .L_15)
.L_15:
        /*0030*/ 	.word	0x00000000
        /*0034*/ 	.short	0x0007
        /*0036*/ 	.short	0x0034
        /*0038*/ 	.byte	0x00, 0xf0, 0x11, 0x00


	//----- nvinfo : EIATTR_KPARAM_INFO
	.align		4
.L_16:
        /*003c*/ 	.byte	0x04, 0x17
        /*003e*/ 	.short	(.L_18 - .L_17)
.L_17:
        /*0040*/ 	.word	0x00000000
        /*0044*/ 	.short	0x0006
        /*0046*/ 	.short	0x0030
        /*0048*/ 	.byte	0x00, 0xf0, 0x11, 0x00


	//----- nvinfo : EIATTR_KPARAM_INFO
	.align		4
.L_18:
        /*004c*/ 	.byte	0x04, 0x17
        /*004e*/ 	.short	(.L_20 - .L_19)
.L_19:
        /*0050*/ 	.word	0x00000000
        /*0054*/ 	.short	0x0005
        /*0056*/ 	.short	0x0028
        /*0058*/ 	.byte	0x00, 0xf4, 0x21, 0x00


	//----- nvinfo : EIATTR_KPARAM_INFO
	.align		4
.L_20:
        /*005c*/ 	.byte	0x04, 0x17
        /*005e*/ 	.short	(.L_22 - .L_21)
.L_21:
        /*0060*/ 	.word	0x00000000
        /*0064*/ 	.short	0x0004
        /*0066*/ 	.short	0x0020
        /*0068*/ 	.byte	0x00, 0xf4, 0x21, 0x00


	//----- nvinfo : EIATTR_KPARAM_INFO
	.align		4
.L_22:
        /*006c*/ 	.byte	0x04, 0x17
        /*006e*/ 	.short	(.L_24 - .L_23)
.L_23:
        /*0070*/ 	.word	0x00000000
        /*0074*/ 	.short	0x0003
        /*0076*/ 	.short	0x0018
        /*0078*/ 	.byte	0x00, 0xf4, 0x21, 0x00


	//----- nvinfo : EIATTR_KPARAM_INFO
	.align		4
.L_24:
        /*007c*/ 	.byte	0x04, 0x17
        /*007e*/ 	.short	(.L_26 - .L_25)
.L_25:
        /*0080*/ 	.word	0x00000000
        /*0084*/ 	.short	0x0002
        /*0086*/ 	.short	0x0010
        /*0088*/ 	.byte	0x00, 0xf4, 0x21, 0x00


	//----- nvinfo : EIATTR_KPARAM_INFO
	.align		4
.L_26:
        /*008c*/ 	.byte	0x04, 0x17
        /*008e*/ 	.short	(.L_28 - .L_27)
.L_27:
        /*0090*/ 	.word	0x00000000
        /*0094*/ 	.short	0x0001
        /*0096*/ 	.short	0x0008
        /*0098*/ 	.byte	0x00, 0xf4, 0x21, 0x00


	//----- nvinfo : EIATTR_KPARAM_INFO
	.align		4
.L_28:
        /*009c*/ 	.byte	0x04, 0x17
        /*009e*/ 	.short	(.L_30 - .L_29)
.L_29:
        /*00a0*/ 	.word	0x00000000
        /*00a4*/ 	.short	0x0000
        /*00a6*/ 	.short	0x0000
        /*00a8*/ 	.byte	0x00, 0xf4, 0x21, 0x00


	//----- nvinfo : EIATTR_MAXREG_COUNT
	.align		4
.L_30:
        /*00ac*/ 	.byte	0x03, 0x1b
        /*00ae*/ 	.short	0x00ff


	//----- nvinfo : EIATTR_COOP_GROUP_MASK_REGIDS
	.align		4
        /*00b0*/ 	.byte	0x04, 0x29
        /*00b2*/ 	.short	(.L_32 - .L_31)


	//   ....[0]....
.L_31:
        /*00b4*/ 	.word	0xffffffff


	//   ....[1]....
        /*00b8*/ 	.word	0xffffffff


	//   ....[2]....
        /*00bc*/ 	.word	0xffffffff


	//   ....[3]....
        /*00c0*/ 	.word	0xffffffff


	//   ....[4]....
        /*00c4*/ 	.word	0xffffffff


	//   ....[5]....
        /*00c8*/ 	.word	0xffffffff


	//   ....[6]....
        /*00cc*/ 	.word	0xffffffff


	//   ....[7]....
        /*00d0*/ 	.word	0xffffffff


	//   ....[8]....
        /*00d4*/ 	.word	0xffffffff


	//   ....[9]....
        /*00d8*/ 	.word	0xffffffff


	//   ....[10]....
        /*00dc*/ 	.word	0xffffffff


	//   ....[11]....
        /*00e0*/ 	.word	0xffffffff


	//   ....[12]....
        /*00e4*/ 	.word	0xffffffff


	//   ....[13]....
        /*00e8*/ 	.word	0xffffffff


	//   ....[14]....
        /*00ec*/ 	.word	0xffffffff


	//   ....[15]....
        /*00f0*/ 	.word	0xffffffff


	//----- nvinfo : EIATTR_COOP_GROUP_INSTR_OFFSETS
	.align		4
.L_32:
        /*00f4*/ 	.byte	0x04, 0x28
        /*00f6*/ 	.short	(.L_34 - .L_33)


	//   ....[0]....
.L_33:
        /*00f8*/ 	.word	0x00000300


	//   ....[1]....
        /*00fc*/ 	.word	0x00000330


	//   ....[2]....
        /*0100*/ 	.word	0x00000350


	//   ....[3]....
        /*0104*/ 	.word	0x00000370


	//   ....[4]....
        /*0108*/ 	.word	0x00000390


	//   ....[5]....
        /*010c*/ 	.word	0x000003f0


	//   ....[6]....
        /*0110*/ 	.word	0x00000410


	//   ....[7]....
        /*0114*/ 	.word	0x00000430


	//   ....[8]....
        /*0118*/ 	.word	0x00000530


	//   ....[9]....
        /*011c*/ 	.word	0x00000550


	//   ....[10]....
        /*0120*/ 	.word	0x00000570


	//   ....[11]....
        /*0124*/ 	.word	0x00000590


	//   ....[12]....
        /*0128*/ 	.word	0x000005b0


	//   ....[13]....
        /*012c*/ 	.word	0x00000610


	//   ....[14]....
        /*0130*/ 	.word	0x00000640


	//   ....[15]....
        /*0134*/ 	.word	0x00000670


	//----- nvinfo : EIATTR_EXIT_INSTR_OFFSETS
	.align		4
.L_34:
        /*0138*/ 	.byte	0x04, 0x1c
        /*013a*/ 	.short	(.L_36 - .L_35)


	//   ....[0]....
.L_35:
        /*013c*/ 	.word	0x000007c0


	//   ....[1]....
        /*0140*/ 	.word	0x000007e0


	//----- nvinfo : EIATTR_REQNTID
	.align		4
.L_36:
        /*0144*/ 	.byte	0x04, 0x10
        /*0146*/ 	.short	(.L_38 - .L_37)
.L_37:
        /*0148*/ 	.word	0x00000100
        /*014c*/ 	.word	0x00000001
        /*0150*/ 	.word	0x00000001
.L_38:


//--------------------- .nv.callgraph             --------------------------
	.section	.nv.callgraph,"",@"SHT_CUDA_CALLGRAPH"
	.align	4
	.sectionentsize	8
	.align		4
        /*0000*/ 	.word	0x00000000
	.align		4
        /*0004*/ 	.word	0xffffffff
	.align		4
        /*0008*/ 	.word	0x00000000
	.align		4
        /*000c*/ 	.word	0xfffffffe
	.align		4
        /*0010*/ 	.word	0x00000000
	.align		4
        /*0014*/ 	.word	0xfffffffd
	.align		4
        /*0018*/ 	.word	0x00000000
	.align		4
        /*001c*/ 	.word	0xfffffffc


//--------------------- .nv.rel.action            --------------------------
	.section	.nv.rel.action,"",@"SHT_CUDA_RELOCINFO"
	.align	8
	.sectionentsize	8
        /*0000*/ 	.byte	0x73, 0x00, 0x00, 0x00, 0x00, 0x00, 0x00, 0x00, 0x00, 0x00, 0x00, 0x11, 0x25, 0x00, 0x05, 0x36


//--------------------- .nv.constant4             --------------------------
	.section	.nv.constant4,"a",@progbits
	.align	8
	.align		8
.nv.constant4:
        /*0000*/ 	.dword	_$_str


//--------------------- .nv.constant0.triton_per_fused__to_copy_add_mul_native_layer_norm_21 --------------------------
	.section	.nv.constant0.triton_per_fused__to_copy_add_mul_native_layer_norm_21,"a",@progbits
	.sectionflags	@""
	.align	4
.nv.constant0.triton_per_fused__to_copy_add_mul_native_layer_norm_21:
	.zero		416


//--------------------- .text.triton_per_fused__to_copy_add_mul_native_layer_norm_21 --------------------------
	.section	.text.triton_per_fused__to_copy_add_mul_native_layer_norm_21,"ax",@progbits
	.sectionflags	@"SHF_BARRIERS=1"
	.sectioninfo	@"SHI_REGISTERS=28"
	.align	128
        .global         triton_per_fused__to_copy_add_mul_native_layer_norm_21
        .type           triton_per_fused__to_copy_add_mul_native_layer_norm_21,@function
        .size           triton_per_fused__to_copy_add_mul_native_layer_norm_21,(.L_x_1 - triton_per_fused__to_copy_add_mul_native_layer_norm_21)
        .other          triton_per_fused__to_copy_add_mul_native_layer_norm_21,@"STO_CUDA_ENTRY STV_DEFAULT"
triton_per_fused__to_copy_add_mul_native_layer_norm_21:
.text.triton_per_fused__to_copy_add_mul_native_layer_norm_21:
[----:B------:R-:W-:Y:S02]  /*0000*/  MOV R1, c[0x0][0x28] ;  /* 0x00000a0000017a02 */ /* 0x000fe40000000f00 */
[----:B------:R-:W0:Y:S01]  /*0010*/  S2R R14, SR_TID.X ;  /* 0x00000000000e7919 */ /* 0x000e220000002100 */
[----:B------:R-:W-:Y:S01]  /*0020*/  MOV R19, 0x2 ;  /* 0x0000000200137802 */ /* 0x000fe20000000f00 */
[----:B------:R-:W-:Y:S01]  /*0030*/  CS2R R16, SRZ ;  /* 0x0000000000107805 */ /* 0x000fe2000001ff00 */
[----:B------:R-:W-:Y:S01]  /*0040*/  MOV R11, 0x4 ;  /* 0x00000004000b7802 */ /* 0x000fe20000000f00 */
[----:B------:R-:W1:Y:S01]  /*0050*/  S2R R10, SR_CTAID.X ;  /* 0x00000000000a7919 */ /* 0x000e620000002500 */
[----:B------:R-:W-:Y:S01]  /*0060*/  ULDC.64 UR4, c[0x0][0x118] ;  /* 0x0000460000047ab9 */ /* 0x000fe20000000a00 */
[----:B------:R-:W-:Y:S01]  /*0070*/  CS2R R4, SRZ ;  /* 0x0000000000047805 */ /* 0x000fe2000001ff00 */
[----:B------:R-:W-:Y:S01]  /*0080*/  CS2R R6, SRZ ;  /* 0x0000000000067805 */ /* 0x000fe2000001ff00 */
[----:B0-----:R-:W-:-:S04]  /*0090*/  SHF.L.U32 R2, R14, 0x2, RZ ;  /* 0x000000020e027819 */ /* 0x001fc800000006ff */
[----:B------:R-:W-:Y:S02]  /*00a0*/  LOP3.LUT R20, R2, 0x3fc, RZ, 0xc0, !PT ;  /* 0x000003fc02147812 */ /* 0x000fe400078ec0ff */
[----:B------:R-:W-:Y:S02]  /*00b0*/  CS2R R2, SRZ ;  /* 0x0000000000027805 */ /* 0x000fe4000001ff00 */
[----:B------:R-:W-:Y:S01]  /*00c0*/  ISETP.GE.U32.AND P1, PT, R20, 0x300, PT ;  /* 0x000003001400780c */ /* 0x000fe20003f26070 */
[----:B-1----:R-:W-:-:S04]  /*00d0*/  IMAD R12, R10, 0x300, R20 ;  /* 0x000003000a0c7824 */ /* 0x002fc800078e0214 */
[----:B------:R-:W-:-:S04]  /*00e0*/  IMAD.WIDE R8, R12, R19, c[0x0][0x160] ;  /* 0x000058000c087625 */ /* 0x000fc800078e0213 */
[----:B------:R-:W-:-:S04]  /*00f0*/  IMAD.WIDE.U32 R20, R20, R11, c[0x0][0x178] ;  /* 0x00005e0014147625 */ /* 0x000fc800078e000b */
[----:B------:R-:W2:Y:S01]  /*0100*/  @!P1 LDG.E.64 R16, [R8.64] ;  /* 0x0000000408109981 */ /* 0x000ea2000c1e1b00 */
[----:B------:R-:W-:-:S03]  /*0110*/  IMAD.WIDE R18, R12, R19, c[0x0][0x170] ;  /* 0x00005c000c127625 */ /* 0x000fc600078e0213 */
[----:B------:R-:W3:Y:S04]  /*0120*/  @!P1 LDG.E.EL.128 R4, [R20.64] ;  /* 0x0000000414049981 */ /* 0x000ee8000c2e1d00 */
[----:B------:R-:W4:Y:S01]  /*0130*/  @!P1 LDG.E.64 R2, [R18.64] ;  /* 0x0000000412029981 */ /* 0x000f22000c1e1b00 */
[C---:B------:R-:W-:Y:S02]  /*0140*/  LOP3.LUT P2, RZ, R14.reuse, 0x1f, RZ, 0xc0, !PT ;  /* 0x0000001f0eff7812 */ /* 0x040fe4000784c0ff */
[C---:B------:R-:W-:Y:S02]  /*0150*/  ISETP.GE.AND P3, PT, R14.reuse, 0x8, PT ;  /* 0x000000080e00780c */ /* 0x040fe40003f66270 */
[----:B------:R-:W-:-:S04]  /*0160*/  LOP3.LUT P0, RZ, R14, 0x7, RZ, 0xc0, !PT ;  /* 0x000000070eff7812 */ /* 0x000fc8000780c0ff */
[----:B------:R-:W-:Y:S02]  /*0170*/  ISETP.LT.AND P0, PT, R14, 0x8, !P0 ;  /* 0x000000080e00780c */ /* 0x000fe40004701270 */
[C---:B--2---:R-:W-:Y:S02]  /*0180*/  PRMT R15, R16.reuse, 0x7632, R15 ;  /* 0x00007632100f7816 */ /* 0x044fe4000000000f */
[----:B------:R-:W-:Y:S02]  /*0190*/  SHF.L.U32 R23, R16, 0x10, RZ ;  /* 0x0000001010177819 */ /* 0x000fe400000006ff */
[----:B------:R-:W-:Y:S02]  /*01a0*/  SHF.L.U32 R16, R15, 0x10, RZ ;  /* 0x000000100f107819 */ /* 0x000fe400000006ff */
[----:B------:R-:W-:Y:S01]  /*01b0*/  SHF.L.U32 R25, R17, 0x10, RZ ;  /* 0x0000001011197819 */ /* 0x000fe200000006ff */
[--C-:B---3--:R-:W-:Y:S01]  /*01c0*/  FADD R22, R23, R4.reuse ;  /* 0x0000000417167221 */ /* 0x108fe20000000000 */
[----:B----4-:R-:W-:Y:S01]  /*01d0*/  PRMT R4, R2, 0x7632, R4 ;  /* 0x0000763202047816 */ /* 0x010fe20000000004 */
[----:B------:R-:W-:Y:S01]  /*01e0*/  FADD R15, R16, R5 ;  /* 0x00000005100f7221 */ /* 0x000fe20000000000 */
[----:B------:R-:W-:Y:S01]  /*01f0*/  PRMT R17, R17, 0x7632, R17 ;  /* 0x0000763211117816 */ /* 0x000fe20000000011 */
[----:B------:R-:W-:Y:S01]  /*0200*/  FADD R24, R25, R6 ;  /* 0x0000000619187221 */ /* 0x000fe20000000000 */
[----:B------:R-:W-:-:S02]  /*0210*/  SHF.L.U32 R5, R2, 0x10, RZ ;  /* 0x0000001002057819 */ /* 0x000fc400000006ff */
[----:B------:R-:W-:Y:S02]  /*0220*/  SHF.L.U32 R4, R4, 0x10, RZ ;  /* 0x0000001004047819 */ /* 0x000fe400000006ff */
[----:B------:R-:W-:Y:S01]  /*0230*/  SHF.L.U32 R16, R17, 0x10, RZ ;  /* 0x0000001011107819 */ /* 0x000fe200000006ff */
[----:B------:R-:W-:Y:S01]  /*0240*/  FADD R5, R5, R22 ;  /* 0x0000001605057221 */ /* 0x000fe20000000000 */
[C---:B------:R-:W-:Y:S01]  /*0250*/  PRMT R2, R3.reuse, 0x7632, R2 ;  /* 0x0000763203027816 */ /* 0x040fe20000000002 */
[----:B------:R-:W-:Y:S01]  /*0260*/  FADD R6, R4, R15 ;  /* 0x0000000f04067221 */ /* 0x000fe20000000000 */
[----:B------:R-:W-:Y:S01]  /*0270*/  SHF.L.U32 R3, R3, 0x10, RZ ;  /* 0x0000001003037819 */ /* 0x000fe200000006ff */
[----:B------:R-:W-:Y:S01]  /*0280*/  FADD R15, R16, R7 ;  /* 0x00000007100f7221 */ /* 0x000fe20000000000 */
[----:B------:R-:W-:Y:S01]  /*0290*/  SHF.L.U32 R2, R2, 0x10, RZ ;  /* 0x0000001002027819 */ /* 0x000fe200000006ff */
[----:B------:R-:W-:Y:S02]  /*02a0*/  FADD R4, R6, R5 ;  /* 0x0000000506047221 */ /* 0x000fe40000000000 */
[----:B------:R-:W-:-:S02]  /*02b0*/  FADD R7, R3, R24 ;  /* 0x0000001803077221 */ /* 0x000fc40000000000 */
[----:B------:R-:W-:Y:S02]  /*02c0*/  FADD R16, R2, R15 ;  /* 0x0000000f02107221 */ /* 0x000fe40000000000 */
[----:B------:R-:W-:-:S04]  /*02d0*/  FADD R3, R7, R4 ;  /* 0x0000000407037221 */ /* 0x000fc80000000000 */
[----:B------:R-:W-:-:S05]  /*02e0*/  FADD R3, R16, R3 ;  /* 0x0000000310037221 */ /* 0x000fca0000000000 */
[----:B------:R-:W-:-:S05]  /*02f0*/  FSEL R3, R3, RZ, !P1 ;  /* 0x000000ff03037208 */ /* 0x000fca0004800000 */
[----:B------:R-:W0:Y:S02]  /*0300*/  SHFL.BFLY PT, R2, R3, 0x10, 0x1f ;  /* 0x0e001f0003027f89 */ /* 0x000e2400000e0000 */
[----:B0-----:R-:W-:Y:S01]  /*0310*/  FADD R2, R3, R2 ;  /* 0x0000000203027221 */ /* 0x001fe20000000000 */
[----:B------:R-:W-:-:S04]  /*0320*/  SHF.R.U32.HI R3, RZ, 0x3, R14 ;  /* 0x00000003ff037819 */ /* 0x000fc8000001160e */
[----:B------:R-:W0:Y:S02]  /*0330*/  SHFL.BFLY PT, R15, R2, 0x8, 0x1f ;  /* 0x0d001f00020f7f89 */ /* 0x000e2400000e0000 */
[----:B0-----:R-:W-:-:S05]  /*0340*/  FADD R15, R2, R15 ;  /* 0x0000000f020f7221 */ /* 0x001fca0000000000 */
[----:B------:R-:W0:Y:S02]  /*0350*/  SHFL.BFLY PT, R4, R15, 0x4, 0x1f ;  /* 0x0c801f000f047f89 */ /* 0x000e2400000e0000 */
[----:B0-----:R-:W-:-:S05]  /*0360*/  FADD R4, R15, R4 ;  /* 0x000000040f047221 */ /* 0x001fca0000000000 */
[----:B------:R-:W0:Y:S02]  /*0370*/  SHFL.BFLY PT, R17, R4, 0x2, 0x1f ;  /* 0x0c401f0004117f89 */ /* 0x000e2400000e0000 */
[----:B0-----:R-:W-:-:S05]  /*0380*/  FADD R18, R4, R17 ;  /* 0x0000001104127221 */ /* 0x001fca0000000000 */
[----:B------:R-:W0:Y:S02]  /*0390*/  SHFL.BFLY PT, R17, R18, 0x1, 0x1f ;  /* 0x0c201f0012117f89 */ /* 0x000e2400000e0000 */
[----:B0-----:R-:W-:Y:S01]  /*03a0*/  FADD R20, R18, R17 ;  /* 0x0000001112147221 */ /* 0x001fe20000000000 */
[----:B------:R-:W-:-:S05]  /*03b0*/  LOP3.LUT R17, R3, 0x1c, RZ, 0xc0, !PT ;  /* 0x0000001c03117812 */ /* 0x000fca00078ec0ff */
[----:B------:R-:W-:Y:S04]  /*03c0*/  @!P2 STS [R17], R20 ;  /* 0x000000141100a388 */ /* 0x000fe80000000800 */
[----:B------:R-:W-:Y:S06]  /*03d0*/  BAR.SYNC.DEFER_BLOCKING 0x0 ;  /* 0x0000000000007b1d */ /* 0x000fec0000010000 */
[----:B------:R-:W0:Y:S04]  /*03e0*/  @!P3 LDS R0, [R14.X4] ;  /* 0x000000000e00b984 */ /* 0x000e280000004800 */
[----:B0-----:R-:W0:Y:S02]  /*03f0*/  SHFL.BFLY PT, R3, R0, 0x4, 0x1f ;  /* 0x0c801f0000037f89 */ /* 0x001e2400000e0000 */
[----:B0-----:R-:W-:-:S05]  /*0400*/  FADD R3, R0, R3 ;  /* 0x0000000300037221 */ /* 0x001fca0000000000 */
[----:B------:R-:W0:Y:S02]  /*0410*/  SHFL.BFLY PT, R2, R3, 0x2, 0x1f ;  /* 0x0c401f0003027f89 */ /* 0x000e2400000e0000 */
[----:B0-----:R-:W-:-:S05]  /*0420*/  FADD R2, R3, R2 ;  /* 0x0000000203027221 */ /* 0x001fca0000000000 */
[----:B------:R-:W0:Y:S02]  /*0430*/  SHFL.BFLY PT, R15, R2, 0x1, 0x1f ;  /* 0x0c201f00020f7f89 */ /* 0x000e2400000e0000 */
[----:B0-----:R-:W-:-:S05]  /*0440*/  FADD R19, R2, R15 ;  /* 0x0000000f02137221 */ /* 0x001fca0000000000 */
[----:B------:R-:W-:Y:S04]  /*0450*/  @P0 STS [R14.X4], R19 ;  /* 0x000000130e000388 */ /* 0x000fe80000004800 */
[----:B------:R-:W-:Y:S06]  /*0460*/  BAR.SYNC.DEFER_BLOCKING 0x0 ;  /* 0x0000000000007b1d */ /* 0x000fec0000010000 */
[----:B------:R-:W0:Y:S02]  /*0470*/  LDS R4, [RZ] ;  /* 0x00000000ff047984 */ /* 0x000e240000000800 */
[----:B0-----:R-:W-:-:S04]  /*0480*/  FADD R4, RZ, R4 ;  /* 0x00000004ff047221 */ /* 0x001fc80000000000 */
[----:B------:R-:W-:-:S04]  /*0490*/  FMUL R15, R4, 0.001302083372138440609 ;  /* 0x3aaaaaab040f7820 */ /* 0x000fc80000400000 */
[--C-:B------:R-:W-:Y:S01]  /*04a0*/  FADD R3, R6, -R15.reuse ;  /* 0x8000000f06037221 */ /* 0x100fe20000000000 */
[--C-:B------:R-:W-:Y:S01]  /*04b0*/  FADD R4, R5, -R15.reuse ;  /* 0x8000000f05047221 */ /* 0x100fe20000000000 */
[--C-:B------:R-:W-:Y:S01]  /*04c0*/  FADD R0, R7, -R15.reuse ;  /* 0x8000000f07007221 */ /* 0x100fe20000000000 */
[----:B------:R-:W-:Y:S01]  /*04d0*/  FADD R2, R16, -R15 ;  /* 0x8000000f10027221 */ /* 0x000fe20000000000 */
[----:B------:R-:W-:-:S04]  /*04e0*/  FMUL R21, R3, R3 ;  /* 0x0000000303157220 */ /* 0x000fc80000400000 */
[----:B------:R-:W-:-:S04]  /*04f0*/  FFMA R21, R4, R4, R21 ;  /* 0x0000000404157223 */ /* 0x000fc80000000015 */
[----:B------:R-:W-:-:S04]  /*0500*/  FFMA R21, R0, R0, R21 ;  /* 0x0000000000157223 */ /* 0x000fc80000000015 */
[----:B------:R-:W-:-:S05]  /*0510*/  FFMA R21, R2, R2, R21 ;  /* 0x0000000202157223 */ /* 0x000fca0000000015 */
[----:B------:R-:W-:-:S05]  /*0520*/  FSEL R21, R21, RZ, !P1 ;  /* 0x000000ff15157208 */ /* 0x000fca0004800000 */
[----:B------:R-:W0:Y:S02]  /*0530*/  SHFL.BFLY PT, R18, R21, 0x10, 0x1f ;  /* 0x0e001f0015127f89 */ /* 0x000e2400000e0000 */
[----:B0-----:R-:W-:-:S05]  /*0540*/  FADD R18, R21, R18 ;  /* 0x0000001215127221 */ /* 0x001fca0000000000 */
[----:B------:R-:W0:Y:S02]  /*0550*/  SHFL.BFLY PT, R19, R18, 0x8, 0x1f ;  /* 0x0d001f0012137f89 */ /* 0x000e2400000e0000 */
[----:B0-----:R-:W-:-:S05]  /*0560*/  FADD R19, R18, R19 ;  /* 0x0000001312137221 */ /* 0x001fca0000000000 */
[----:B------:R-:W0:Y:S02]  /*0570*/  SHFL.BFLY PT, R20, R19, 0x4, 0x1f ;  /* 0x0c801f0013147f89 */ /* 0x000e2400000e0000 */
[----:B0-----:R-:W-:-:S05]  /*0580*/  FADD R20, R19, R20 ;  /* 0x0000001413147221 */ /* 0x001fca0000000000 */
[----:B------:R-:W0:Y:S02]  /*0590*/  SHFL.BFLY PT, R23, R20, 0x2, 0x1f ;  /* 0x0c401f0014177f89 */ /* 0x000e2400000e0000 */
[----:B0-----:R-:W-:-:S05]  /*05a0*/  FADD R23, R20, R23 ;  /* 0x0000001714177221 */ /* 0x001fca0000000000 */
[----:B------:R-:W0:Y:S02]  /*05b0*/  SHFL.BFLY PT, R22, R23, 0x1, 0x1f ;  /* 0x0c201f0017167f89 */ /* 0x000e2400000e0000 */
[----:B0-----:R-:W-:Y:S02]  /*05c0*/  FADD R22, R23, R22 ;  /* 0x0000001617167221 */ /* 0x001fe40000000000 */
[----:B------:R-:W-:Y:S06]  /*05d0*/  BAR.SYNC.DEFER_BLOCKING 0x0 ;  /* 0x0000000000007b1d */ /* 0x000fec0000010000 */
[----:B------:R-:W-:Y:S04]  /*05e0*/  @!P2 STS [R17], R22 ;  /* 0x000000161100a388 */ /* 0x000fe80000000800 */
[----:B------:R-:W-:Y:S06]  /*05f0*/  BAR.SYNC.DEFER_BLOCKING 0x0 ;  /* 0x0000000000007b1d */ /* 0x000fec0000010000 */
[----:B------:R-:W0:Y:S04]  /*0600*/  @!P3 LDS R13, [R14.X4] ;  /* 0x000000000e0db984 */ /* 0x000e280000004800 */
[----:B0-----:R-:W0:Y:S02]  /*0610*/  SHFL.BFLY PT, R18, R13, 0x4, 0x1f ;  /* 0x0c801f000d127f89 */ /* 0x001e2400000e0000 */
[----:B0-----:R-:W-:Y:S01]  /*0620*/  FADD R18, R13, R18 ;  /* 0x000000120d127221 */ /* 0x001fe20000000000 */
[----:B------:R-:W-:-:S04]  /*0630*/  IMAD.WIDE R12, R12, R11, c[0x0][0x188] ;  /* 0x000062000c0c7625 */ /* 0x000fc800078e020b */
[----:B------:R-:W0:Y:S02]  /*0640*/  SHFL.BFLY PT, R19, R18, 0x2, 0x1f ;  /* 0x0c401f0012137f89 */ /* 0x000e2400000e0000 */
[----:B0-----:R-:W-:Y:S01]  /*0650*/  FADD R19, R18, R19 ;  /* 0x0000001312137221 */ /* 0x001fe20000000000 */
[----:B------:R-:W-:-:S04]  /*0660*/  F2FP.BF16.PACK_AB R18, R6, R5 ;  /* 0x000000050612723e */ /* 0x000fc800000010ff */
[----:B------:R-:W0:Y:S02]  /*0670*/  SHFL.BFLY PT, R20, R19, 0x1, 0x1f ;  /* 0x0c201f0013147f89 */ /* 0x000e2400000e0000 */
[----:B0-----:R-:W-:Y:S01]  /*0680*/  FADD R21, R19, R20 ;  /* 0x0000001413157221 */ /* 0x001fe20000000000 */
[----:B------:R-:W-:Y:S02]  /*0690*/  F2FP.BF16.PACK_AB R19, R16, R7 ;  /* 0x000000071013723e */ /* 0x000fe400000010ff */
[----:B------:R-:W-:Y:S02]  /*06a0*/  MOV R20, 0x3aaaaaab ;  /* 0x3aaaaaab00147802 */ /* 0x000fe40000000f00 */
[----:B------:R-:W-:Y:S04]  /*06b0*/  @P0 STS [R14.X4], R21 ;  /* 0x000000150e000388 */ /* 0x000fe80000004800 */
[----:B------:R-:W-:Y:S01]  /*06c0*/  BAR.SYNC.DEFER_BLOCKING 0x0 ;  /* 0x0000000000007b1d */ /* 0x000fe20000010000 */
[----:B------:R-:W-:-:S05]  /*06d0*/  LOP3.LUT P0, RZ, R14, 0xff, RZ, 0xc0, !PT ;  /* 0x000000ff0eff7812 */ /* 0x000fca000780c0ff */
[----:B------:R-:W0:Y:S04]  /*06e0*/  LDS R17, [RZ] ;  /* 0x00000000ff117984 */ /* 0x000e280000000800 */
[----:B------:R1:W-:Y:S01]  /*06f0*/  @!P1 STG.E.64 [R8.64], R18 ;  /* 0x0000001208009986 */ /* 0x0003e2000c101b04 */
[----:B0-----:R-:W-:-:S04]  /*0700*/  FADD R17, RZ, R17 ;  /* 0x00000011ff117221 */ /* 0x001fc80000000000 */
[----:B------:R-:W-:Y:S01]  /*0710*/  FFMA R20, R17, R20, 9.9999999747524270788e-07 ;  /* 0x358637bd11147423 */ /* 0x000fe20000000014 */
[----:B------:R-:W-:-:S03]  /*0720*/  IMAD.WIDE R16, R10, R11, c[0x0][0x168] ;  /* 0x00005a000a107625 */ /* 0x000fc600078e020b */
[----:B------:R-:W0:Y:S01]  /*0730*/  MUFU.RSQ R23, R20 ;  /* 0x0000001400177308 */ /* 0x000e220000001400 */
[----:B------:R-:W-:Y:S01]  /*0740*/  BAR.SYNC.DEFER_BLOCKING 0x0 ;  /* 0x0000000000007b1d */ /* 0x000fe20000010000 */
[----:B------:R-:W-:Y:S01]  /*0750*/  IMAD.WIDE R10, R10, R11, c[0x0][0x180] ;  /* 0x000060000a0a7625 */ /* 0x000fe200078e020b */
[-C--:B0-----:R-:W-:Y:S01]  /*0760*/  FFMA R4, R4, R23.reuse, RZ ;  /* 0x0000001704047223 */ /* 0x081fe200000000ff */
[-C--:B------:R-:W-:Y:S01]  /*0770*/  FFMA R5, R3, R23.reuse, RZ ;  /* 0x0000001703057223 */ /* 0x080fe200000000ff */
[-C--:B------:R-:W-:Y:S01]  /*0780*/  FFMA R6, R0, R23.reuse, RZ ;  /* 0x0000001700067223 */ /* 0x080fe200000000ff */
[----:B------:R-:W-:Y:S01]  /*0790*/  FFMA R7, R2, R23, RZ ;  /* 0x0000001702077223 */ /* 0x000fe200000000ff */
[----:B------:R1:W-:Y:S04]  /*07a0*/  @!P0 STG.E [R16.64], R23 ;  /* 0x0000001710008986 */ /* 0x0003e8000c101904 */
[----:B------:R1:W-:Y:S01]  /*07b0*/  @!P1 STG.E.128 [R12.64], R4 ;  /* 0x000000040c009986 */ /* 0x0003e2000c101d04 */
[----:B------:R-:W-:Y:S05]  /*07c0*/  @P0 EXIT ;  /* 0x000000000000094d */ /* 0x000fea0003800000 */
[----:B------:R-:W-:Y:S01]  /*07d0*/  STG.E [R10.64], R15 ;  /* 0x0000000f0a007986 */ /* 0x000fe2000c101904 */
[----:B------:R-:W-:Y:S05]  /*07e0*/  EXIT ;  /* 0x000000000000794d */ /* 0x000fea0003800000 */
.L_x_0:
[----:B------:R-:W-:-:S00]  /*07f0*/  BRA `(.L_x_0) ;  /* 0xfffffff000007947 */ /* 0x000fc0000383ffff */
[----:B------:R-:W-:-:S00]  /*0800*/  NOP ;  /* 0x0000000000007918 */ /* 0x000fc00000000000 */
[----:B------:R-:W-:-:S00]  /*0810*/  NOP ;  /* 0x0000000000007918 */ /* 0x000fc00000000000 */
[----:B------:R-:W-:-:S00]  /*0820*/  NOP ;  /* 0x0000000000007918 */ /* 0x000fc00000000000 */
[----:B------:R-:W-:-:S00]  /*0830*/  NOP ;  /* 0x0000000000007918 */ /* 0x000fc00000000000 */
[----:B------:R-:W-:-:S00]  /*0840*/  NOP ;  /* 0x0000000000007918 */ /* 0x000fc00000000000 */
[----:B------:R-:W-:-:S00]  /*0850*/  NOP ;  /* 0x0000000000007918 */ /* 0x000fc00000000000 */
[----:B------:R-:W-:-:S00]  /*0860*/  NOP ;  /* 0x0000000000007918 */ /* 0x000fc00000000000 */
[----:B------:R-:W-:-:S00]  /*0870*/  NOP ;  /* 0x0000000000007918 */ /* 0x000fc00000000000 */
.L_x_1:


//--------------------- .nv.global.init           --------------------------
	.section	.nv.global.init,"aw",@progbits
.nv.global.init:
	.type		_$_str,@object
	.size		_$_str,(.L_0 - _$_str)
_$_str:
        /*0000*/ 	.byte	0x5f, 0x5f, 0x43, 0x55, 0x44, 0x41, 0x5f, 0x46, 0x54, 0x5a, 0x00
.L_0:


//--------------------- .nv.shared.triton_per_fused__to_copy_add_mul_native_layer_norm_21 --------------------------
	.section	.nv.shared.triton_per_fused__to_copy_add_mul_native_layer_norm_21,"aw",@nobits
	.sectionflags	@""
	.align	16
